//
// Generated by NVIDIA NVVM Compiler
//
// Compiler Build ID: CL-36424714
// Cuda compilation tools, release 13.0, V13.0.88
// Based on NVVM 20.0.0
//

.version 9.0
.target sm_100
.address_size 64

	// .globl	_Z18calculateDistancesPfS_S_i

.visible .entry _Z18calculateDistancesPfS_S_i(
	.param .u64 .ptr .align 1 _Z18calculateDistancesPfS_S_i_param_0,
	.param .u64 .ptr .align 1 _Z18calculateDistancesPfS_S_i_param_1,
	.param .u64 .ptr .align 1 _Z18calculateDistancesPfS_S_i_param_2,
	.param .u32 _Z18calculateDistancesPfS_S_i_param_3
)
{
	.reg .pred 	%p<14>;
	.reg .b32 	%r<65>;
	.reg .b32 	%f<103>;
	.reg .b64 	%rd<67>;

	ld.param.u64 	%rd34, [_Z18calculateDistancesPfS_S_i_param_0];
	ld.param.u64 	%rd35, [_Z18calculateDistancesPfS_S_i_param_1];
	ld.param.u64 	%rd36, [_Z18calculateDistancesPfS_S_i_param_2];
	ld.param.u32 	%r40, [_Z18calculateDistancesPfS_S_i_param_3];
	cvta.to.global.u64 	%rd1, %rd36;
	cvta.to.global.u64 	%rd2, %rd35;
	cvta.to.global.u64 	%rd3, %rd34;
	mov.u32 	%r41, %ctaid.x;
	mov.u32 	%r42, %ntid.x;
	mov.u32 	%r43, %tid.x;
	mad.lo.s32 	%r1, %r41, %r42, %r43;
	setp.ge.s32 	%p1, %r1, %r40;
	@%p1 bra 	$L__BB0_19;
	setp.lt.s32 	%p2, %r1, 1;
	mov.b32 	%r57, 0;
	@%p2 bra 	$L__BB0_8;
	mul.wide.u32 	%rd37, %r1, 4;
	add.s64 	%rd4, %rd3, %rd37;
	add.s64 	%rd5, %rd2, %rd37;
	mul.lo.s32 	%r2, %r40, %r1;
	min.s32 	%r47, %r1, %r40;
	max.s32 	%r3, %r47, 1;
	and.b32  	%r4, %r3, 3;
	setp.lt.s32 	%p3, %r47, 4;
	mov.b32 	%r57, 0;
	@%p3 bra 	$L__BB0_5;
	and.b32  	%r57, %r3, 2147483644;
	neg.s32 	%r52, %r57;
	add.s64 	%rd60, %rd3, 8;
	add.s64 	%rd59, %rd2, 8;
	add.s64 	%rd8, %rd1, 8;
	mov.u32 	%r51, %r2;
$L__BB0_4:
	mul.wide.s32 	%rd38, %r51, 4;
	add.s64 	%rd39, %rd8, %rd38;
	ld.global.f32 	%f3, [%rd4];
	ld.global.f32 	%f4, [%rd60+-8];
	sub.f32 	%f5, %f3, %f4;
	ld.global.f32 	%f6, [%rd5];
	ld.global.f32 	%f7, [%rd59+-8];
	sub.f32 	%f8, %f6, %f7;
	mul.f32 	%f9, %f8, %f8;
	fma.rn.f32 	%f10, %f5, %f5, %f9;
	sqrt.rn.f32 	%f11, %f10;
	st.global.f32 	[%rd39+-8], %f11;
	ld.global.f32 	%f12, [%rd4];
	ld.global.f32 	%f13, [%rd60+-4];
	sub.f32 	%f14, %f12, %f13;
	ld.global.f32 	%f15, [%rd5];
	ld.global.f32 	%f16, [%rd59+-4];
	sub.f32 	%f17, %f15, %f16;
	mul.f32 	%f18, %f17, %f17;
	fma.rn.f32 	%f19, %f14, %f14, %f18;
	sqrt.rn.f32 	%f20, %f19;
	st.global.f32 	[%rd39+-4], %f20;
	ld.global.f32 	%f21, [%rd4];
	ld.global.f32 	%f22, [%rd60];
	sub.f32 	%f23, %f21, %f22;
	ld.global.f32 	%f24, [%rd5];
	ld.global.f32 	%f25, [%rd59];
	sub.f32 	%f26, %f24, %f25;
	mul.f32 	%f27, %f26, %f26;
	fma.rn.f32 	%f28, %f23, %f23, %f27;
	sqrt.rn.f32 	%f29, %f28;
	st.global.f32 	[%rd39], %f29;
	ld.global.f32 	%f30, [%rd4];
	ld.global.f32 	%f31, [%rd60+4];
	sub.f32 	%f32, %f30, %f31;
	ld.global.f32 	%f33, [%rd5];
	ld.global.f32 	%f34, [%rd59+4];
	sub.f32 	%f35, %f33, %f34;
	mul.f32 	%f36, %f35, %f35;
	fma.rn.f32 	%f37, %f32, %f32, %f36;
	sqrt.rn.f32 	%f38, %f37;
	st.global.f32 	[%rd39+4], %f38;
	add.s32 	%r52, %r52, 4;
	add.s64 	%rd60, %rd60, 16;
	add.s64 	%rd59, %rd59, 16;
	add.s32 	%r51, %r51, 4;
	setp.ne.s32 	%p4, %r52, 0;
	@%p4 bra 	$L__BB0_4;
$L__BB0_5:
	setp.eq.s32 	%p5, %r4, 0;
	@%p5 bra 	$L__BB0_8;
	add.s32 	%r56, %r57, %r2;
	mul.wide.u32 	%rd40, %r57, 4;
	add.s64 	%rd62, %rd2, %rd40;
	add.s64 	%rd61, %rd3, %rd40;
	neg.s32 	%r55, %r4;
	add.s32 	%r57, %r57, %r4;
$L__BB0_7:
	.pragma "nounroll";
	mul.wide.s32 	%rd41, %r56, 4;
	add.s64 	%rd42, %rd1, %rd41;
	ld.global.f32 	%f39, [%rd4];
	ld.global.f32 	%f40, [%rd61];
	sub.f32 	%f41, %f39, %f40;
	ld.global.f32 	%f42, [%rd5];
	ld.global.f32 	%f43, [%rd62];
	sub.f32 	%f44, %f42, %f43;
	mul.f32 	%f45, %f44, %f44;
	fma.rn.f32 	%f46, %f41, %f41, %f45;
	sqrt.rn.f32 	%f47, %f46;
	st.global.f32 	[%rd42], %f47;
	add.s32 	%r56, %r56, 1;
	add.s64 	%rd62, %rd62, 4;
	add.s64 	%rd61, %rd61, 4;
	add.s32 	%r55, %r55, 1;
	setp.ne.s32 	%p6, %r55, 0;
	@%p6 bra 	$L__BB0_7;
$L__BB0_8:
	setp.ge.s32 	%p7, %r57, %r40;
	@%p7 bra 	$L__BB0_12;
	setp.eq.s32 	%p8, %r1, %r57;
	mov.f32 	%f102, 0f7F7FFFFF;
	mov.u32 	%r58, %r1;
	@%p8 bra 	$L__BB0_11;
	mul.wide.s32 	%rd43, %r1, 4;
	add.s64 	%rd44, %rd3, %rd43;
	ld.global.f32 	%f49, [%rd44];
	mul.wide.u32 	%rd45, %r57, 4;
	add.s64 	%rd46, %rd3, %rd45;
	ld.global.f32 	%f50, [%rd46];
	sub.f32 	%f51, %f49, %f50;
	add.s64 	%rd47, %rd2, %rd43;
	ld.global.f32 	%f52, [%rd47];
	add.s64 	%rd48, %rd2, %rd45;
	ld.global.f32 	%f53, [%rd48];
	sub.f32 	%f54, %f52, %f53;
	mul.f32 	%f55, %f54, %f54;
	fma.rn.f32 	%f56, %f51, %f51, %f55;
	sqrt.rn.f32 	%f102, %f56;
	mov.u32 	%r58, %r57;
$L__BB0_11:
	mad.lo.s32 	%r48, %r40, %r1, %r58;
	mul.wide.s32 	%rd49, %r48, 4;
	add.s64 	%rd50, %rd1, %rd49;
	st.global.f32 	[%rd50], %f102;
	add.s32 	%r57, %r57, 1;
$L__BB0_12:
	setp.ge.s32 	%p9, %r57, %r40;
	@%p9 bra 	$L__BB0_19;
	mul.wide.s32 	%rd51, %r1, 4;
	add.s64 	%rd19, %rd3, %rd51;
	add.s64 	%rd20, %rd2, %rd51;
	mul.lo.s32 	%r24, %r40, %r1;
	sub.s32 	%r49, %r40, %r57;
	and.b32  	%r25, %r49, 3;
	setp.eq.s32 	%p10, %r25, 0;
	mov.u32 	%r62, %r57;
	@%p10 bra 	$L__BB0_16;
	add.s32 	%r61, %r57, %r24;
	mul.wide.u32 	%rd52, %r57, 4;
	add.s64 	%rd64, %rd2, %rd52;
	add.s64 	%rd63, %rd3, %rd52;
	neg.s32 	%r60, %r25;
	add.s32 	%r62, %r57, %r25;
$L__BB0_15:
	.pragma "nounroll";
	mul.wide.s32 	%rd53, %r61, 4;
	add.s64 	%rd54, %rd1, %rd53;
	ld.global.f32 	%f57, [%rd19];
	ld.global.f32 	%f58, [%rd63];
	sub.f32 	%f59, %f57, %f58;
	ld.global.f32 	%f60, [%rd20];
	ld.global.f32 	%f61, [%rd64];
	sub.f32 	%f62, %f60, %f61;
	mul.f32 	%f63, %f62, %f62;
	fma.rn.f32 	%f64, %f59, %f59, %f63;
	sqrt.rn.f32 	%f65, %f64;
	st.global.f32 	[%rd54], %f65;
	add.s32 	%r61, %r61, 1;
	add.s64 	%rd64, %rd64, 4;
	add.s64 	%rd63, %rd63, 4;
	add.s32 	%r60, %r60, 1;
	setp.ne.s32 	%p11, %r60, 0;
	@%p11 bra 	$L__BB0_15;
$L__BB0_16:
	sub.s32 	%r50, %r57, %r40;
	setp.gt.u32 	%p12, %r50, -4;
	@%p12 bra 	$L__BB0_19;
	sub.s32 	%r64, %r62, %r40;
	mul.wide.u32 	%rd55, %r62, 4;
	add.s64 	%rd56, %rd55, 8;
	add.s64 	%rd66, %rd3, %rd56;
	add.s64 	%rd65, %rd2, %rd56;
	add.s64 	%rd29, %rd1, 8;
	add.s32 	%r63, %r62, %r24;
$L__BB0_18:
	mul.wide.s32 	%rd57, %r63, 4;
	add.s64 	%rd58, %rd29, %rd57;
	ld.global.f32 	%f66, [%rd19];
	ld.global.f32 	%f67, [%rd66+-8];
	sub.f32 	%f68, %f66, %f67;
	ld.global.f32 	%f69, [%rd20];
	ld.global.f32 	%f70, [%rd65+-8];
	sub.f32 	%f71, %f69, %f70;
	mul.f32 	%f72, %f71, %f71;
	fma.rn.f32 	%f73, %f68, %f68, %f72;
	sqrt.rn.f32 	%f74, %f73;
	st.global.f32 	[%rd58+-8], %f74;
	ld.global.f32 	%f75, [%rd19];
	ld.global.f32 	%f76, [%rd66+-4];
	sub.f32 	%f77, %f75, %f76;
	ld.global.f32 	%f78, [%rd20];
	ld.global.f32 	%f79, [%rd65+-4];
	sub.f32 	%f80, %f78, %f79;
	mul.f32 	%f81, %f80, %f80;
	fma.rn.f32 	%f82, %f77, %f77, %f81;
	sqrt.rn.f32 	%f83, %f82;
	st.global.f32 	[%rd58+-4], %f83;
	ld.global.f32 	%f84, [%rd19];
	ld.global.f32 	%f85, [%rd66];
	sub.f32 	%f86, %f84, %f85;
	ld.global.f32 	%f87, [%rd20];
	ld.global.f32 	%f88, [%rd65];
	sub.f32 	%f89, %f87, %f88;
	mul.f32 	%f90, %f89, %f89;
	fma.rn.f32 	%f91, %f86, %f86, %f90;
	sqrt.rn.f32 	%f92, %f91;
	st.global.f32 	[%rd58], %f92;
	ld.global.f32 	%f93, [%rd19];
	ld.global.f32 	%f94, [%rd66+4];
	sub.f32 	%f95, %f93, %f94;
	ld.global.f32 	%f96, [%rd20];
	ld.global.f32 	%f97, [%rd65+4];
	sub.f32 	%f98, %f96, %f97;
	mul.f32 	%f99, %f98, %f98;
	fma.rn.f32 	%f100, %f95, %f95, %f99;
	sqrt.rn.f32 	%f101, %f100;
	st.global.f32 	[%rd58+4], %f101;
	add.s32 	%r64, %r64, 4;
	add.s64 	%rd66, %rd66, 16;
	add.s64 	%rd65, %rd65, 16;
	add.s32 	%r63, %r63, 4;
	setp.ne.s32 	%p13, %r64, 0;
	@%p13 bra 	$L__BB0_18;
$L__BB0_19:
	ret;

}


// ===== COMPILED SASS (sm_100) =====

	.target	sm_100

	.elftype	@"ET_EXEC"


//--------------------- .note.nv.tkinfo           --------------------------
	.section	.note.nv.tkinfo,"",@"SHT_NOTE"
	.sectionflags	@"SHF_NOTE_NV_TKINFO"
	.tkinfo
        /*0018*/ 	.word	0x00000002
        /*0030*/ 	.string	""
        /*0030*/ 	.string	"ptxas"
        /*0030*/ 	.string	"Cuda compilation tools, release 13.0, V13.0.88"
        /*0030*/ 	.string	"Build cuda_13.0.r13.0/compiler.36424714_0"
        /*0030*/ 	.string	"-arch sm_100 -m 64 "



//--------------------- .note.nv.cuinfo           --------------------------
	.section	.note.nv.cuinfo,"",@"SHT_NOTE"
	.sectionflags	@"SHF_NOTE_NV_CUINFO"
        /*0018*/ 	.short	0x0002
        /*001a*/ 	.short	0x0064
        /*001c*/ 	.short	0x0082
	.zero		2


//--------------------- .nv.info                  --------------------------
	.section	.nv.info,"",@"SHT_CUDA_INFO"
	.align	4


	//----- nvinfo : EIATTR_REGCOUNT
	.align		4
        /*0000*/ 	.byte	0x04, 0x2f
        /*0002*/ 	.short	(.L_1 - .L_0)
	.align		4
.L_0:
        /*0004*/ 	.word	index@(_Z18calculateDistancesPfS_S_i)
        /*0008*/ 	.word	0x0000001e


	//----- nvinfo : EIATTR_FRAME_SIZE
	.align		4
.L_1:
        /*000c*/ 	.byte	0x04, 0x11
        /*000e*/ 	.short	(.L_3 - .L_2)
	.align		4
.L_2:
        /*0010*/ 	.word	index@($__internal_0_$__cuda_sm20_sqrt_rn_f32_slowpath)
        /*0014*/ 	.word	0x00000000


	//----- nvinfo : EIATTR_FRAME_SIZE
	.align		4
.L_3:
        /*0018*/ 	.byte	0x04, 0x11
        /*001a*/ 	.short	(.L_5 - .L_4)
	.align		4
.L_4:
        /*001c*/ 	.word	index@(_Z18calculateDistancesPfS_S_i)
        /*0020*/ 	.word	0x00000000


	//----- nvinfo : EIATTR_MIN_STACK_SIZE
	.align		4
.L_5:
        /*0024*/ 	.byte	0x04, 0x12
        /*0026*/ 	.short	(.L_7 - .L_6)
	.align		4
.L_6:
        /*0028*/ 	.word	index@(_Z18calculateDistancesPfS_S_i)
        /*002c*/ 	.word	0x00000000
.L_7:


//--------------------- .nv.compat                --------------------------
	.section	.nv.compat,"",@"SHT_CUDA_COMPAT_INFO"
	.align	4
        /*0000*/ 	.byte	0x02, 0x09, 0x00, 0x00, 0x02, 0x02, 0x01, 0x00, 0x02, 0x05, 0x05, 0x00, 0x03, 0x07, 0x01, 0x01
        /*0010*/ 	.byte	0x02, 0x03, 0x00, 0x00, 0x02, 0x06, 0x01, 0x00, 0x04, 0x0b, 0x08, 0x00, 0x01, 0x00, 0x00, 0x00
        /*0020*/ 	.byte	0x00, 0x00, 0x00, 0x00


//--------------------- .nv.info._Z18calculateDistancesPfS_S_i --------------------------
	.section	.nv.info._Z18calculateDistancesPfS_S_i,"",@"SHT_CUDA_INFO"
	.sectionflags	@""
	.align	4


	//----- nvinfo : EIATTR_CUDA_API_VERSION
	.align		4
        /*0000*/ 	.byte	0x04, 0x37
        /*0002*/ 	.short	(.L_9 - .L_8)
.L_8:
        /*0004*/ 	.word	0x00000082


	//----- nvinfo : EIATTR_KPARAM_INFO
	.align		4
.L_9:
        /*0008*/ 	.byte	0x04, 0x17
        /*000a*/ 	.short	(.L_11 - .L_10)
.L_10:
        /*000c*/ 	.word	0x00000000
        /*0010*/ 	.short	0x0003
        /*0012*/ 	.short	0x0018
        /*0014*/ 	.byte	0x00, 0xf0, 0x11, 0x00


	//----- nvinfo : EIATTR_KPARAM_INFO
	.align		4
.L_11:
        /*0018*/ 	.byte	0x04, 0x17
        /*001a*/ 	.short	(.L_13 - .L_12)
.L_12:
        /*001c*/ 	.word	0x00000000
        /*0020*/ 	.short	0x0002
        /*0022*/ 	.short	0x0010
        /*0024*/ 	.byte	0x00, 0xf5, 0x21, 0x00


	//----- nvinfo : EIATTR_KPARAM_INFO
	.align		4
.L_13:
        /*0028*/ 	.byte	0x04, 0x17
        /*002a*/ 	.short	(.L_15 - .L_14)
.L_14:
        /*002c*/ 	.word	0x00000000
        /*0030*/ 	.short	0x0001
        /*0032*/ 	.short	0x0008
        /*0034*/ 	.byte	0x00, 0xf5, 0x21, 0x00


	//----- nvinfo : EIATTR_KPARAM_INFO
	.align		4
.L_15:
        /*0038*/ 	.byte	0x04, 0x17
        /*003a*/ 	.short	(.L_17 - .L_16)
.L_16:
        /*003c*/ 	.word	0x00000000
        /*0040*/ 	.short	0x0000
        /*0042*/ 	.short	0x0000
        /*0044*/ 	.byte	0x00, 0xf5, 0x21, 0x00


	//----- nvinfo : EIATTR_SPARSE_MMA_MASK
	.align		4
.L_17:
        /*0048*/ 	.byte	0x03, 0x50
        /*004a*/ 	.short	0x0000


	//----- nvinfo : EIATTR_MAXREG_COUNT
	.align		4
        /*004c*/ 	.byte	0x03, 0x1b
        /*004e*/ 	.short	0x00ff


	//----- nvinfo : EIATTR_MERCURY_ISA_VERSION
	.align		4
        /*0050*/ 	.byte	0x03, 0x5f
        /*0052*/ 	.short	0x0101


	//----- nvinfo : EIATTR_VRC_CTA_INIT_COUNT
	.align		4
        /*0054*/ 	.byte	0x02, 0x4a
	.zero		1
	.zero		1


	//----- nvinfo : EIATTR_EXIT_INSTR_OFFSETS
	.align		4
        /*0058*/ 	.byte	0x04, 0x1c
        /*005a*/ 	.short	(.L_19 - .L_18)


	//   ....[0]....
.L_18:
        /*005c*/ 	.word	0x00000070


	//   ....[1]....
        /*0060*/ 	.word	0x00000ea0


	//   ....[2]....
        /*0064*/ 	.word	0x000011e0


	//   ....[3]....
        /*0068*/ 	.word	0x00001930


	//----- nvinfo : EIATTR_CRS_STACK_SIZE
	.align		4
.L_19:
        /*006c*/ 	.byte	0x04, 0x1e
        /*006e*/ 	.short	(.L_21 - .L_20)
.L_20:
        /*0070*/ 	.word	0x00000000


	//----- nvinfo : EIATTR_CBANK_PARAM_SIZE
	.align		4
.L_21:
        /*0074*/ 	.byte	0x03, 0x19
        /*0076*/ 	.short	0x001c


	//----- nvinfo : EIATTR_PARAM_CBANK
	.align		4
        /*0078*/ 	.byte	0x04, 0x0a
        /*007a*/ 	.short	(.L_23 - .L_22)
	.align		4
.L_22:
        /*007c*/ 	.word	index@(.nv.constant0._Z18calculateDistancesPfS_S_i)
        /*0080*/ 	.short	0x0380
        /*0082*/ 	.short	0x001c


	//----- nvinfo : EIATTR_SW_WAR
	.align		4
.L_23:
        /*0084*/ 	.byte	0x04, 0x36
        /*0086*/ 	.short	(.L_25 - .L_24)
.L_24:
        /*0088*/ 	.word	0x00000008
.L_25:


//--------------------- .nv.callgraph             --------------------------
	.section	.nv.callgraph,"",@"SHT_CUDA_CALLGRAPH"
	.align	4
	.sectionentsize	8
	.align		4
        /*0000*/ 	.word	0x00000000
	.align		4
        /*0004*/ 	.word	0xffffffff
	.align		4
        /*0008*/ 	.word	0x00000000
	.align		4
        /*000c*/ 	.word	0xfffffffe
	.align		4
        /*0010*/ 	.word	0x00000000
	.align		4
        /*0014*/ 	.word	0xfffffffd
	.align		4
        /*0018*/ 	.word	0x00000000
	.align		4
        /*001c*/ 	.word	0xfffffffc


//--------------------- .text._Z18calculateDistancesPfS_S_i --------------------------
	.section	.text._Z18calculateDistancesPfS_S_i,"ax",@progbits
	.align	128
        .global         _Z18calculateDistancesPfS_S_i
        .type           _Z18calculateDistancesPfS_S_i,@function
        .size           _Z18calculateDistancesPfS_S_i,(.L_x_49 - _Z18calculateDistancesPfS_S_i)
        .other          _Z18calculateDistancesPfS_S_i,@"STO_CUDA_ENTRY STV_DEFAULT"
_Z18calculateDistancesPfS_S_i:
.text._Z18calculateDistancesPfS_S_i:
[----:B------:R-:W-:Y:S01]  /*0000*/  LDC R1, c[0x0][0x37c] ;  /* 0x0000df00ff017b82 */ /* 0x000fe20000000800 */
[----:B------:R-:W0:Y:S07]  /*0010*/  S2R R0, SR_TID.X ;  /* 0x0000000000007919 */ /* 0x000e2e0000002100 */
[----:B------:R-:W0:Y:S01]  /*0020*/  S2UR UR4, SR_CTAID.X ;  /* 0x00000000000479c3 */ /* 0x000e220000002500 */
[----:B------:R-:W1:Y:S07]  /*0030*/  LDCU UR14, c[0x0][0x398] ;  /* 0x00007300ff0e77ac */ /* 0x000e6e0008000800 */
[----:B------:R-:W0:Y:S02]  /*0040*/  LDC R3, c[0x0][0x360] ;  /* 0x0000d800ff037b82 */ /* 0x000e240000000800 */
[----:B0-----:R-:W-:-:S05]  /*0050*/  IMAD R3, R3, UR4, R0 ;  /* 0x0000000403037c24 */ /* 0x001fca000f8e0200 */
[----:B-1----:R-:W-:-:S13]  /*0060*/  ISETP.GE.AND P0, PT, R3, UR14, PT ;  /* 0x0000000e03007c0c */ /* 0x002fda000bf06270 */
[----:B------:R-:W-:Y:S05]  /*0070*/  @P0 EXIT ;  /* 0x000000000000094d */ /* 0x000fea0003800000 */
[----:B------:R-:W-:Y:S01]  /*0080*/  ISETP.GE.AND P0, PT, R3, 0x1, PT ;  /* 0x000000010300780c */ /* 0x000fe20003f06270 */
[----:B------:R-:W0:Y:S01]  /*0090*/  LDCU.64 UR12, c[0x0][0x358] ;  /* 0x00006b00ff0c77ac */ /* 0x000e220008000a00 */
[----:B------:R-:W-:Y:S01]  /*00a0*/  BSSY.RECONVERGENT B0, `(.L_x_0) ;  /* 0x00000ae000007945 */ /* 0x000fe20003800200 */
[----:B------:R-:W-:-:S10]  /*00b0*/  HFMA2 R2, -RZ, RZ, 0, 0 ;  /* 0x00000000ff027431 */ /* 0x000fd400000001ff */
[----:B------:R-:W-:Y:S05]  /*00c0*/  @!P0 BRA `(.L_x_1) ;  /* 0x0000000800ac8947 */ /* 0x000fea0003800000 */
[----:B------:R-:W1:Y:S01]  /*00d0*/  LDC.64 R26, c[0x0][0x380] ;  /* 0x0000e000ff1a7b82 */ /* 0x000e620000000a00 */
[C---:B------:R-:W-:Y:S01]  /*00e0*/  VIMNMX R0, PT, PT, R3.reuse, UR14, PT ;  /* 0x0000000e03007c48 */ /* 0x040fe2000bfe0100 */
[----:B------:R-:W-:Y:S01]  /*00f0*/  BSSY.RECONVERGENT B1, `(.L_x_2) ;  /* 0x000007e000017945 */ /* 0x000fe20003800200 */
[----:B------:R-:W-:Y:S01]  /*0100*/  IMAD R19, R3, UR14, RZ ;  /* 0x0000000e03137c24 */ /* 0x000fe2000f8e02ff */
[----:B------:R-:W-:Y:S02]  /*0110*/  MOV R2, RZ ;  /* 0x000000ff00027202 */ /* 0x000fe40000000f00 */
[C---:B------:R-:W-:Y:S02]  /*0120*/  ISETP.GE.AND P0, PT, R0.reuse, 0x4, PT ;  /* 0x000000040000780c */ /* 0x040fe40003f06270 */
[----:B------:R-:W2:Y:S01]  /*0130*/  LDC.64 R20, c[0x0][0x388] ;  /* 0x0000e200ff147b82 */ /* 0x000ea20000000a00 */
[----:B------:R-:W-:-:S04]  /*0140*/  VIMNMX R0, PT, PT, R0, 0x1, !PT ;  /* 0x0000000100007848 */ /* 0x000fc80007fe0100 */
[----:B------:R-:W-:Y:S01]  /*0150*/  LOP3.LUT R23, R0, 0x3, RZ, 0xc0, !PT ;  /* 0x0000000300177812 */ /* 0x000fe200078ec0ff */
[----:B-1----:R-:W-:-:S04]  /*0160*/  IMAD.WIDE.U32 R26, R3, 0x4, R26 ;  /* 0x00000004031a7825 */ /* 0x002fc800078e001a */
[----:B--2---:R-:W-:Y:S01]  /*0170*/  IMAD.WIDE.U32 R20, R3, 0x4, R20 ;  /* 0x0000000403147825 */ /* 0x004fe200078e0014 */
[----:B------:R-:W-:Y:S06]  /*0180*/  @!P0 BRA `(.L_x_3) ;  /* 0x0000000400d08947 */ /* 0x000fec0003800000 */
[----:B------:R-:W1:Y:S01]  /*0190*/  LDC.64 R10, c[0x0][0x390] ;  /* 0x0000e400ff0a7b82 */ /* 0x000e620000000a00 */
[----:B------:R-:W2:Y:S01]  /*01a0*/  LDCU.128 UR8, c[0x0][0x380] ;  /* 0x00007000ff0877ac */ /* 0x000ea20008000c00 */
[----:B------:R-:W-:Y:S02]  /*01b0*/  LOP3.LUT R2, R0, 0x7ffffffc, RZ, 0xc0, !PT ;  /* 0x7ffffffc00027812 */ /* 0x000fe400078ec0ff */
[----:B------:R-:W-:Y:S02]  /*01c0*/  MOV R25, R19 ;  /* 0x0000001300197202 */ /* 0x000fe40000000f00 */
[----:B------:R-:W-:Y:S01]  /*01d0*/  IADD3 R22, PT, PT, -R2, RZ, RZ ;  /* 0x000000ff02167210 */ /* 0x000fe20007ffe1ff */
[----:B--2---:R-:W-:Y:S02]  /*01e0*/  UIADD3 UR6, UP0, UPT, UR8, 0x8, URZ ;  /* 0x0000000808067890 */ /* 0x004fe4000ff1e0ff */
[----:B------:R-:W-:Y:S02]  /*01f0*/  UIADD3 UR4, UP1, UPT, UR10, 0x8, URZ ;  /* 0x000000080a047890 */ /* 0x000fe4000ff3e0ff */
[----:B------:R-:W-:Y:S01]  /*0200*/  UIADD3.X UR7, UPT, UPT, URZ, UR9, URZ, UP0, !UPT ;  /* 0x00000009ff077290 */ /* 0x000fe200087fe4ff */
[----:B-1----:R-:W-:Y:S01]  /*0210*/  IADD3 R10, P0, PT, R10, 0x8, RZ ;  /* 0x000000080a0a7810 */ /* 0x002fe20007f1e0ff */
[----:B------:R-:W-:Y:S01]  /*0220*/  UIADD3.X UR5, UPT, UPT, URZ, UR11, URZ, UP1, !UPT ;  /* 0x0000000bff057290 */ /* 0x000fe20008ffe4ff */
[----:B------:R-:W-:-:S02]  /*0230*/  MOV R14, UR6 ;  /* 0x00000006000e7c02 */ /* 0x000fc40008000f00 */
[----:B------:R-:W-:Y:S02]  /*0240*/  IADD3.X R11, PT, PT, RZ, R11, RZ, P0, !PT ;  /* 0x0000000bff0b7210 */ /* 0x000fe400007fe4ff */
[----:B------:R-:W-:Y:S02]  /*0250*/  MOV R12, UR4 ;  /* 0x00000004000c7c02 */ /* 0x000fe40008000f00 */
[----:B------:R-:W-:Y:S02]  /*0260*/  MOV R15, UR7 ;  /* 0x00000007000f7c02 */ /* 0x000fe40008000f00 */
[----:B------:R-:W-:-:S07]  /*0270*/  MOV R13, UR5 ;  /* 0x00000005000d7c02 */ /* 0x000fce0008000f00 */
.L_x_16:
[----:B0-----:R-:W2:Y:S04]  /*0280*/  LDG.E R4, desc[UR12][R20.64] ;  /* 0x0000000c14047981 */ /* 0x001ea8000c1e1900 */
[----:B------:R-:W2:Y:S04]  /*0290*/  LDG.E R7, desc[UR12][R12.64+-0x8] ;  /* 0xfffff80c0c077981 */ /* 0x000ea8000c1e1900 */
[----:B------:R-:W3:Y:S04]  /*02a0*/  LDG.E R0, desc[UR12][R26.64] ;  /* 0x0000000c1a007981 */ /* 0x000ee8000c1e1900 */
[----:B------:R-:W3:Y:S01]  /*02b0*/  LDG.E R5, desc[UR12][R14.64+-0x8] ;  /* 0xfffff80c0e057981 */ /* 0x000ee2000c1e1900 */
[----:B------:R-:W-:Y:S01]  /*02c0*/  BSSY.RECONVERGENT B2, `(.L_x_4) ;  /* 0x0000012000027945 */ /* 0x000fe20003800200 */
[----:B------:R-:W-:-:S04]  /*02d0*/  IMAD.WIDE R16, R25, 0x4, R10 ;  /* 0x0000000419107825 */ /* 0x000fc800078e020a */
[----:B--2---:R-:W-:Y:S01]  /*02e0*/  FADD R4, R4, -R7 ;  /* 0x8000000704047221 */ /* 0x004fe20000000000 */
[----:B---3--:R-:W-:-:S03]  /*02f0*/  FADD R0, R0, -R5 ;  /* 0x8000000500007221 */ /* 0x008fc60000000000 */
[----:B------:R-:W-:-:S04]  /*0300*/  FMUL R5, R4, R4 ;  /* 0x0000000404057220 */ /* 0x000fc80000400000 */
[----:B------:R-:W-:-:S04]  /*0310*/  FFMA R6, R0, R0, R5 ;  /* 0x0000000000067223 */ /* 0x000fc80000000005 */
[----:B------:R0:W1:Y:S01]  /*0320*/  MUFU.RSQ R5, R6 ;  /* 0x0000000600057308 */ /* 0x0000620000001400 */
[----:B------:R-:W-:-:S04]  /*0330*/  IADD3 R0, PT, PT, R6, -0xd000000, RZ ;  /* 0xf300000006007810 */ /* 0x000fc80007ffe0ff */
[----:B------:R-:W-:-:S13]  /*0340*/  ISETP.GT.U32.AND P0, PT, R0, 0x727fffff, PT ;  /* 0x727fffff0000780c */ /* 0x000fda0003f04070 */
[----:B01----:R-:W-:Y:S05]  /*0350*/  @!P0 BRA `(.L_x_5) ;  /* 0x0000000000108947 */ /* 0x003fea0003800000 */
[----:B------:R-:W-:Y:S02]  /*0360*/  MOV R0, R6 ;  /* 0x0000000600007202 */ /* 0x000fe40000000f00 */
[----:B------:R-:W-:-:S07]  /*0370*/  MOV R4, 0x390 ;  /* 0x0000039000047802 */ /* 0x000fce0000000f00 */
[----:B------:R-:W-:Y:S05]  /*0380*/  CALL.REL.NOINC `($__internal_0_$__cuda_sm20_sqrt_rn_f32_slowpath) ;  /* 0x00000014006c7944 */ /* 0x000fea0003c00000 */
[----:B------:R-:W-:Y:S05]  /*0390*/  BRA `(.L_x_6) ;  /* 0x0000000000107947 */ /* 0x000fea0003800000 */
.L_x_5:
[----:B------:R-:W-:Y:S01]  /*03a0*/  FMUL.FTZ R7, R6, R5 ;  /* 0x0000000506077220 */ /* 0x000fe20000410000 */
[----:B------:R-:W-:-:S03]  /*03b0*/  FMUL.FTZ R4, R5, 0.5 ;  /* 0x3f00000005047820 */ /* 0x000fc60000410000 */
[----:B------:R-:W-:-:S04]  /*03c0*/  FFMA R0, -R7, R7, R6 ;  /* 0x0000000707007223 */ /* 0x000fc80000000106 */
[----:B------:R-:W-:-:S07]  /*03d0*/  FFMA R7, R0, R4, R7 ;  /* 0x0000000400077223 */ /* 0x000fce0000000007 */
.L_x_6:
[----:B------:R-:W-:Y:S05]  /*03e0*/  BSYNC.RECONVERGENT B2 ;  /* 0x0000000000027941 */ /* 0x000fea0003800200 */
.L_x_4:
[----:B------:R0:W-:Y:S04]  /*03f0*/  STG.E desc[UR12][R16.64+-0x8], R7 ;  /* 0xfffff80710007986 */ /* 0x0001e8000c10190c */
[----:B------:R-:W2:Y:S04]  /*0400*/  LDG.E R4, desc[UR12][R20.64] ;  /* 0x0000000c14047981 */ /* 0x000ea8000c1e1900 */
[----:B------:R-:W2:Y:S04]  /*0410*/  LDG.E R9, desc[UR12][R12.64+-0x4] ;  /* 0xfffffc0c0c097981 */ /* 0x000ea8000c1e1900 */
[----:B------:R-:W3:Y:S04]  /*0420*/  LDG.E R0, desc[UR12][R26.64] ;  /* 0x0000000c1a007981 */ /* 0x000ee8000c1e1900 */
[----:B------:R-:W3:Y:S01]  /*0430*/  LDG.E R5, desc[UR12][R14.64+-0x4] ;  /* 0xfffffc0c0e057981 */ /* 0x000ee2000c1e1900 */
[----:B------:R-:W-:Y:S01]  /*0440*/  BSSY.RECONVERGENT B2, `(.L_x_7) ;  /* 0x0000011000027945 */ /* 0x000fe20003800200 */
        /* <DEDUP_REMOVED lines=12> */
.L_x_8:
[----:B------:R-:W-:Y:S01]  /*0510*/  FMUL.FTZ R7, R6, R5 ;  /* 0x0000000506077220 */ /* 0x000fe20000410000 */
[----:B------:R-:W-:-:S03]  /*0520*/  FMUL.FTZ R4, R5, 0.5 ;  /* 0x3f00000005047820 */ /* 0x000fc60000410000 */
[----:B------:R-:W-:-:S04]  /*0530*/  FFMA R0, -R7, R7, R6 ;  /* 0x0000000707007223 */ /* 0x000fc80000000106 */
[----:B------:R-:W-:-:S07]  /*0540*/  FFMA R7, R0, R4, R7 ;  /* 0x0000000400077223 */ /* 0x000fce0000000007 */
.L_x_9:
[----:B------:R-:W-:Y:S05]  /*0550*/  BSYNC.RECONVERGENT B2 ;  /* 0x0000000000027941 */ /* 0x000fea0003800200 */
.L_x_7:
        /* <DEDUP_REMOVED lines=18> */
.L_x_11:
[----:B------:R-:W-:Y:S01]  /*0680*/  FMUL.FTZ R7, R6, R5 ;  /* 0x0000000506077220 */ /* 0x000fe20000410000 */
[----:B------:R-:W-:-:S03]  /*0690*/  FMUL.FTZ R4, R5, 0.5 ;  /* 0x3f00000005047820 */ /* 0x000fc60000410000 */
[----:B------:R-:W-:-:S04]  /*06a0*/  FFMA R0, -R7, R7, R6 ;  /* 0x0000000707007223 */ /* 0x000fc80000000106 */
[----:B------:R-:W-:-:S07]  /*06b0*/  FFMA R7, R0, R4, R7 ;  /* 0x0000000400077223 */ /* 0x000fce0000000007 */
.L_x_12:
[----:B------:R-:W-:Y:S05]  /*06c0*/  BSYNC.RECONVERGENT B2 ;  /* 0x0000000000027941 */ /* 0x000fea0003800200 */
.L_x_10:
        /* <DEDUP_REMOVED lines=18> */
.L_x_14:
[----:B------:R-:W-:Y:S01]  /*07f0*/  FMUL.FTZ R7, R6, R5 ;  /* 0x0000000506077220 */ /* 0x000fe20000410000 */
[----:B------:R-:W-:-:S03]  /*0800*/  FMUL.FTZ R4, R5, 0.5 ;  /* 0x3f00000005047820 */ /* 0x000fc60000410000 */
[----:B------:R-:W-:-:S04]  /*0810*/  FFMA R0, -R7, R7, R6 ;  /* 0x0000000707007223 */ /* 0x000fc80000000106 */
[----:B------:R-:W-:-:S07]  /*0820*/  FFMA R7, R0, R4, R7 ;  /* 0x0000000400077223 */ /* 0x000fce0000000007 */
.L_x_15:
[----:B------:R-:W-:Y:S05]  /*0830*/  BSYNC.RECONVERGENT B2 ;  /* 0x0000000000027941 */ /* 0x000fea0003800200 */
.L_x_13:
[----:B------:R1:W-:Y:S01]  /*0840*/  STG.E desc[UR12][R16.64+0x4], R7 ;  /* 0x0000040710007986 */ /* 0x0003e2000c10190c */
[----:B------:R-:W-:Y:S02]  /*0850*/  IADD3 R22, PT, PT, R22, 0x4, RZ ;  /* 0x0000000416167810 */ /* 0x000fe40007ffe0ff */
[----:B------:R-:W-:Y:S02]  /*0860*/  IADD3 R14, P1, PT, R14, 0x10, RZ ;  /* 0x000000100e0e7810 */ /* 0x000fe40007f3e0ff */
[----:B------:R-:W-:Y:S02]  /*0870*/  ISETP.NE.AND P0, PT, R22, RZ, PT ;  /* 0x000000ff1600720c */ /* 0x000fe40003f05270 */
[----:B------:R-:W-:Y:S02]  /*0880*/  IADD3 R12, P2, PT, R12, 0x10, RZ ;  /* 0x000000100c0c7810 */ /* 0x000fe40007f5e0ff */
[----:B------:R-:W-:Y:S02]  /*0890*/  IADD3.X R15, PT, PT, RZ, R15, RZ, P1, !PT ;  /* 0x0000000fff0f7210 */ /* 0x000fe40000ffe4ff */
[----:B------:R-:W-:-:S02]  /*08a0*/  IADD3.X R13, PT, PT, RZ, R13, RZ, P2, !PT ;  /* 0x0000000dff0d7210 */ /* 0x000fc400017fe4ff */
[----:B------:R-:W-:-:S05]  /*08b0*/  IADD3 R25, PT, PT, R25, 0x4, RZ ;  /* 0x0000000419197810 */ /* 0x000fca0007ffe0ff */
[----:B-1----:R-:W-:Y:S05]  /*08c0*/  @P0 BRA `(.L_x_16) ;  /* 0xfffffff8006c0947 */ /* 0x002fea000383ffff */
.L_x_3:
[----:B0-----:R-:W-:Y:S05]  /*08d0*/  BSYNC.RECONVERGENT B1 ;  /* 0x0000000000017941 */ /* 0x001fea0003800200 */
.L_x_2:
[----:B------:R-:W-:-:S13]  /*08e0*/  ISETP.NE.AND P0, PT, R23, RZ, PT ;  /* 0x000000ff1700720c */ /* 0x000fda0003f05270 */
[----:B------:R-:W-:Y:S05]  /*08f0*/  @!P0 BRA `(.L_x_1) ;  /* 0x0000000000a08947 */ /* 0x000fea0003800000 */
[----:B------:R-:W0:Y:S01]  /*0900*/  LDC.64 R16, c[0x0][0x388] ;  /* 0x0000e200ff107b82 */ /* 0x000e220000000a00 */
[----:B------:R-:W-:-:S07]  /*0910*/  IADD3 R19, PT, PT, R2, R19, RZ ;  /* 0x0000001302137210 */ /* 0x000fce0007ffe0ff */
[----:B------:R-:W1:Y:S08]  /*0920*/  LDC.64 R14, c[0x0][0x380] ;  /* 0x0000e000ff0e7b82 */ /* 0x000e700000000a00 */
[----:B------:R-:W2:Y:S01]  /*0930*/  LDC.64 R10, c[0x0][0x390] ;  /* 0x0000e400ff0a7b82 */ /* 0x000ea20000000a00 */
[----:B0-----:R-:W-:-:S04]  /*0940*/  IMAD.WIDE.U32 R16, R2, 0x4, R16 ;  /* 0x0000000402107825 */ /* 0x001fc800078e0010 */
[----:B-1----:R-:W-:-:S04]  /*0950*/  IMAD.WIDE.U32 R14, R2, 0x4, R14 ;  /* 0x00000004020e7825 */ /* 0x002fc800078e000e */
[----:B------:R-:W-:Y:S01]  /*0960*/  IMAD.IADD R2, R2, 0x1, R23 ;  /* 0x0000000102027824 */ /* 0x000fe200078e0217 */
[----:B------:R-:W-:-:S07]  /*0970*/  IADD3 R23, PT, PT, -R23, RZ, RZ ;  /* 0x000000ff17177210 */ /* 0x000fce0007ffe1ff */
.L_x_20:
[----:B------:R-:W3:Y:S04]  /*0980*/  LDG.E R4, desc[UR12][R20.64] ;  /* 0x0000000c14047981 */ /* 0x000ee8000c1e1900 */
[----:B------:R-:W3:Y:S04]  /*0990*/  LDG.E R7, desc[UR12][R16.64] ;  /* 0x0000000c10077981 */ /* 0x000ee8000c1e1900 */
[----:B------:R-:W4:Y:S04]  /*09a0*/  LDG.E R5, desc[UR12][R14.64] ;  /* 0x0000000c0e057981 */ /* 0x000f28000c1e1900 */
[----:B------:R-:W4:Y:S01]  /*09b0*/  LDG.E R0, desc[UR12][R26.64] ;  /* 0x0000000c1a007981 */ /* 0x000f22000c1e1900 */
[----:B------:R-:W-:Y:S01]  /*09c0*/  BSSY.RECONVERGENT B1, `(.L_x_17) ;  /* 0x0000012000017945 */ /* 0x000fe20003800200 */
[----:B--2---:R-:W-:-:S04]  /*09d0*/  IMAD.WIDE R12, R19, 0x4, R10 ;  /* 0x00000004130c7825 */ /* 0x004fc800078e020a */
[----:B---3--:R-:W-:Y:S01]  /*09e0*/  FADD R4, R4, -R7 ;  /* 0x8000000704047221 */ /* 0x008fe20000000000 */
[----:B----4-:R-:W-:-:S03]  /*09f0*/  FADD R0, R0, -R5 ;  /* 0x8000000500007221 */ /* 0x010fc60000000000 */
        /* <DEDUP_REMOVED lines=10> */
.L_x_18:
[----:B------:R-:W-:Y:S01]  /*0aa0*/  FMUL.FTZ R7, R6, R5 ;  /* 0x0000000506077220 */ /* 0x000fe20000410000 */
[----:B------:R-:W-:-:S03]  /*0ab0*/  FMUL.FTZ R4, R5, 0.5 ;  /* 0x3f00000005047820 */ /* 0x000fc60000410000 */
[----:B------:R-:W-:-:S04]  /*0ac0*/  FFMA R0, -R7, R7, R6 ;  /* 0x0000000707007223 */ /* 0x000fc80000000106 */
[----:B------:R-:W-:-:S07]  /*0ad0*/  FFMA R7, R0, R4, R7 ;  /* 0x0000000400077223 */ /* 0x000fce0000000007 */
.L_x_19:
[----:B------:R-:W-:Y:S05]  /*0ae0*/  BSYNC.RECONVERGENT B1 ;  /* 0x0000000000017941 */ /* 0x000fea0003800200 */
.L_x_17:
[----:B------:R1:W-:Y:S01]  /*0af0*/  STG.E desc[UR12][R12.64], R7 ;  /* 0x000000070c007986 */ /* 0x0003e2000c10190c */
[----:B------:R-:W-:Y:S02]  /*0b00*/  IADD3 R23, PT, PT, R23, 0x1, RZ ;  /* 0x0000000117177810 */ /* 0x000fe40007ffe0ff */
[----:B------:R-:W-:Y:S02]  /*0b10*/  IADD3 R16, P1, PT, R16, 0x4, RZ ;  /* 0x0000000410107810 */ /* 0x000fe40007f3e0ff */
[----:B------:R-:W-:Y:S02]  /*0b20*/  ISETP.NE.AND P0, PT, R23, RZ, PT ;  /* 0x000000ff1700720c */ /* 0x000fe40003f05270 */
[----:B------:R-:W-:Y:S02]  /*0b30*/  IADD3 R14, P2, PT, R14, 0x4, RZ ;  /* 0x000000040e0e7810 */ /* 0x000fe40007f5e0ff */
[----:B------:R-:W-:Y:S02]  /*0b40*/  IADD3 R19, PT, PT, R19, 0x1, RZ ;  /* 0x0000000113137810 */ /* 0x000fe40007ffe0ff */
[----:B------:R-:W-:-:S02]  /*0b50*/  IADD3.X R17, PT, PT, RZ, R17, RZ, P1, !PT ;  /* 0x00000011ff117210 */ /* 0x000fc40000ffe4ff */
[----:B------:R-:W-:-:S05]  /*0b60*/  IADD3.X R15, PT, PT, RZ, R15, RZ, P2, !PT ;  /* 0x0000000fff0f7210 */ /* 0x000fca00017fe4ff */
[----:B-1----:R-:W-:Y:S05]  /*0b70*/  @P0 BRA `(.L_x_20) ;  /* 0xfffffffc00800947 */ /* 0x002fea000383ffff */
.L_x_1:
[----:B0-----:R-:W-:Y:S05]  /*0b80*/  BSYNC.RECONVERGENT B0 ;  /* 0x0000000000007941 */ /* 0x001fea0003800200 */
.L_x_0:
[----:B------:R-:W0:Y:S01]  /*0b90*/  LDCU UR4, c[0x0][0x398] ;  /* 0x00007300ff0477ac */ /* 0x000e220008000800 */
[----:B------:R-:W-:Y:S01]  /*0ba0*/  BSSY.RECONVERGENT B0, `(.L_x_21) ;  /* 0x000002e000007945 */ /* 0x000fe20003800200 */
[----:B0-----:R-:W-:-:S04]  /*0bb0*/  MOV R19, UR4 ;  /* 0x0000000400137c02 */ /* 0x001fc80008000f00 */
[----:B------:R-:W-:-:S13]  /*0bc0*/  ISETP.GE.AND P0, PT, R2, R19, PT ;  /* 0x000000130200720c */ /* 0x000fda0003f06270 */
[----:B------:R-:W-:Y:S05]  /*0bd0*/  @P0 BRA `(.L_x_22) ;  /* 0x0000000000a80947 */ /* 0x000fea0003800000 */
[----:B------:R-:W-:Y:S01]  /*0be0*/  ISETP.NE.AND P0, PT, R3, R2, PT ;  /* 0x000000020300720c */ /* 0x000fe20003f05270 */
[----:B------:R-:W-:Y:S01]  /*0bf0*/  BSSY.RECONVERGENT B1, `(.L_x_23) ;  /* 0x0000021000017945 */ /* 0x000fe20003800200 */
[----:B------:R-:W-:Y:S02]  /*0c00*/  MOV R7, 0x7f7fffff ;  /* 0x7f7fffff00077802 */ /* 0x000fe40000000f00 */
[----:B------:R-:W-:-:S09]  /*0c10*/  MOV R0, R3 ;  /* 0x0000000300007202 */ /* 0x000fd20000000f00 */
[----:B------:R-:W-:Y:S05]  /*0c20*/  @!P0 BRA `(.L_x_24) ;  /* 0x0000000000748947 */ /* 0x000fea0003800000 */
[----:B------:R-:W0:Y:S08]  /*0c30*/  LDC.64 R4, c[0x0][0x388] ;  /* 0x0000e200ff047b82 */ /* 0x000e300000000a00 */
[----:B------:R-:W1:Y:S01]  /*0c40*/  LDC.64 R8, c[0x0][0x380] ;  /* 0x0000e000ff087b82 */ /* 0x000e620000000a00 */
[----:B0-----:R-:W-:-:S04]  /*0c50*/  IMAD.WIDE R6, R3, 0x4, R4 ;  /* 0x0000000403067825 */ /* 0x001fc800078e0204 */
[C---:B------:R-:W-:Y:S02]  /*0c60*/  IMAD.WIDE.U32 R10, R2.reuse, 0x4, R4 ;  /* 0x00000004020a7825 */ /* 0x040fe400078e0004 */
[----:B------:R-:W2:Y:S02]  /*0c70*/  LDG.E R6, desc[UR12][R6.64] ;  /* 0x0000000c06067981 */ /* 0x000ea4000c1e1900 */
[--C-:B-1----:R-:W-:Y:S02]  /*0c80*/  IMAD.WIDE R4, R3, 0x4, R8.reuse ;  /* 0x0000000403047825 */ /* 0x102fe400078e0208 */
[----:B------:R-:W2:Y:S02]  /*0c90*/  LDG.E R11, desc[UR12][R10.64] ;  /* 0x0000000c0a0b7981 */ /* 0x000ea4000c1e1900 */
[----:B------:R-:W-:Y:S02]  /*0ca0*/  IMAD.WIDE.U32 R8, R2, 0x4, R8 ;  /* 0x0000000402087825 */ /* 0x000fe400078e0008 */
[----:B------:R-:W3:Y:S04]  /*0cb0*/  LDG.E R4, desc[UR12][R4.64] ;  /* 0x0000000c04047981 */ /* 0x000ee8000c1e1900 */
[----:B------:R-:W3:Y:S01]  /*0cc0*/  LDG.E R9, desc[UR12][R8.64] ;  /* 0x0000000c08097981 */ /* 0x000ee2000c1e1900 */
[----:B------:R-:W-:Y:S01]  /*0cd0*/  BSSY.RECONVERGENT B2, `(.L_x_25) ;  /* 0x0000011000027945 */ /* 0x000fe20003800200 */
[----:B--2---:R-:W-:-:S04]  /*0ce0*/  FADD R12, R6, -R11 ;  /* 0x8000000b060c7221 */ /* 0x004fc80000000000 */
[----:B------:R-:W-:Y:S01]  /*0cf0*/  FMUL R13, R12, R12 ;  /* 0x0000000c0c0d7220 */ /* 0x000fe20000400000 */
[----:B---3--:R-:W-:-:S04]  /*0d00*/  FADD R0, R4, -R9 ;  /* 0x8000000904007221 */ /* 0x008fc80000000000 */
[----:B------:R-:W-:-:S05]  /*0d10*/  FFMA R12, R0, R0, R13 ;  /* 0x00000000000c7223 */ /* 0x000fca000000000d */
[----:B------:R-:W-:Y:S01]  /*0d20*/  IADD3 R0, PT, PT, R12, -0xd000000, RZ ;  /* 0xf30000000c007810 */ /* 0x000fe20007ffe0ff */
[----:B------:R0:W1:Y:S03]  /*0d30*/  MUFU.RSQ R13, R12 ;  /* 0x0000000c000d7308 */ /* 0x0000660000001400 */
[----:B------:R-:W-:-:S13]  /*0d40*/  ISETP.GT.U32.AND P0, PT, R0, 0x727fffff, PT ;  /* 0x727fffff0000780c */ /* 0x000fda0003f04070 */
[----:B0-----:R-:W-:Y:S05]  /*0d50*/  @!P0 BRA `(.L_x_26) ;  /* 0x0000000000108947 */ /* 0x001fea0003800000 */
[----:B------:R-:W-:Y:S02]  /*0d60*/  MOV R0, R12 ;  /* 0x0000000c00007202 */ /* 0x000fe40000000f00 */
[----:B------:R-:W-:-:S07]  /*0d70*/  MOV R4, 0xd90 ;  /* 0x00000d9000047802 */ /* 0x000fce0000000f00 */
[----:B-1----:R-:W-:Y:S05]  /*0d80*/  CALL.REL.NOINC `($__internal_0_$__cuda_sm20_sqrt_rn_f32_slowpath) ;  /* 0x0000000800ec7944 */ /* 0x002fea0003c00000 */
[----:B------:R-:W-:Y:S05]  /*0d90*/  BRA `(.L_x_27) ;  /* 0x0000000000107947 */ /* 0x000fea0003800000 */
.L_x_26:
[----:B-1----:R-:W-:Y:S01]  /*0da0*/  FMUL.FTZ R7, R12, R13 ;  /* 0x0000000d0c077220 */ /* 0x002fe20000410000 */
[----:B------:R-:W-:-:S03]  /*0db0*/  FMUL.FTZ R4, R13, 0.5 ;  /* 0x3f0000000d047820 */ /* 0x000fc60000410000 */
[----:B------:R-:W-:-:S04]  /*0dc0*/  FFMA R0, -R7, R7, R12 ;  /* 0x0000000707007223 */ /* 0x000fc8000000010c */
[----:B------:R-:W-:-:S07]  /*0dd0*/  FFMA R7, R0, R4, R7 ;  /* 0x0000000400077223 */ /* 0x000fce0000000007 */
.L_x_27:
[----:B------:R-:W-:Y:S05]  /*0de0*/  BSYNC.RECONVERGENT B2 ;  /* 0x0000000000027941 */ /* 0x000fea0003800200 */
.L_x_25:
[----:B------:R-:W-:-:S07]  /*0df0*/  MOV R0, R2 ;  /* 0x0000000200007202 */ /* 0x000fce0000000f00 */
.L_x_24:
[----:B------:R-:W-:Y:S05]  /*0e00*/  BSYNC.RECONVERGENT B1 ;  /* 0x0000000000017941 */ /* 0x000fea0003800200 */
.L_x_23:
[----:B------:R-:W0:Y:S01]  /*0e10*/  LDCU UR4, c[0x0][0x398] ;  /* 0x00007300ff0477ac */ /* 0x000e220008000800 */
[----:B------:R-:W1:Y:S01]  /*0e20*/  LDC.64 R4, c[0x0][0x390] ;  /* 0x0000e400ff047b82 */ /* 0x000e620000000a00 */
[----:B------:R-:W-:Y:S02]  /*0e30*/  IADD3 R2, PT, PT, R2, 0x1, RZ ;  /* 0x0000000102027810 */ /* 0x000fe40007ffe0ff */
[----:B0-----:R-:W-:-:S05]  /*0e40*/  MOV R19, UR4 ;  /* 0x0000000400137c02 */ /* 0x001fca0008000f00 */
[----:B------:R-:W-:-:S04]  /*0e50*/  IMAD R9, R3, R19, R0 ;  /* 0x0000001303097224 */ /* 0x000fc800078e0200 */
[----:B-1----:R-:W-:-:S05]  /*0e60*/  IMAD.WIDE R4, R9, 0x4, R4 ;  /* 0x0000000409047825 */ /* 0x002fca00078e0204 */
[----:B------:R0:W-:Y:S02]  /*0e70*/  STG.E desc[UR12][R4.64], R7 ;  /* 0x0000000704007986 */ /* 0x0001e4000c10190c */
.L_x_22:
[----:B------:R-:W-:Y:S05]  /*0e80*/  BSYNC.RECONVERGENT B0 ;  /* 0x0000000000007941 */ /* 0x000fea0003800200 */
.L_x_21:
[----:B------:R-:W-:-:S13]  /*0e90*/  ISETP.GE.AND P0, PT, R2, R19, PT ;  /* 0x000000130200720c */ /* 0x000fda0003f06270 */
[----:B------:R-:W-:Y:S05]  /*0ea0*/  @P0 EXIT ;  /* 0x000000000000094d */ /* 0x000fea0003800000 */
[----:B------:R-:W1:Y:S01]  /*0eb0*/  LDC.64 R24, c[0x0][0x380] ;  /* 0x0000e000ff187b82 */ /* 0x000e620000000a00 */
[----:B------:R-:W-:Y:S01]  /*0ec0*/  IMAD.IADD R0, R19, 0x1, -R2 ;  /* 0x0000000113007824 */ /* 0x000fe200078e0a02 */
[----:B------:R-:W-:Y:S01]  /*0ed0*/  BSSY.RECONVERGENT B0, `(.L_x_28) ;  /* 0x000002d000007945 */ /* 0x000fe20003800200 */
[----:B------:R-:W-:-:S03]  /*0ee0*/  MOV R20, R2 ;  /* 0x0000000200147202 */ /* 0x000fc60000000f00 */
[----:B------:R-:W-:Y:S02]  /*0ef0*/  LOP3.LUT P0, R21, R0, 0x3, RZ, 0xc0, !PT ;  /* 0x0000000300157812 */ /* 0x000fe4000780c0ff */
[----:B------:R-:W2:Y:S01]  /*0f00*/  LDC.64 R22, c[0x0][0x388] ;  /* 0x0000e200ff167b82 */ /* 0x000ea20000000a00 */
[----:B-1----:R-:W-:-:S04]  /*0f10*/  IMAD.WIDE R10, R3, 0x4, R24 ;  /* 0x00000004030a7825 */ /* 0x002fc800078e0218 */
[----:B--2---:R-:W-:-:S06]  /*0f20*/  IMAD.WIDE R12, R3, 0x4, R22 ;  /* 0x00000004030c7825 */ /* 0x004fcc00078e0216 */
[----:B------:R-:W-:Y:S05]  /*0f30*/  @!P0 BRA `(.L_x_29) ;  /* 0x0000000000988947 */ /* 0x000fea0003800000 */
[----:B------:R-:W1:Y:S01]  /*0f40*/  LDC.64 R14, c[0x0][0x390] ;  /* 0x0000e400ff0e7b82 */ /* 0x000e620000000a00 */
[C---:B------:R-:W-:Y:S01]  /*0f50*/  IADD3 R20, PT, PT, R21.reuse, R2, RZ ;  /* 0x0000000215147210 */ /* 0x040fe20007ffe0ff */
[----:B------:R-:W-:Y:S01]  /*0f60*/  IMAD.WIDE.U32 R22, R2, 0x4, R22 ;  /* 0x0000000402167825 */ /* 0x000fe200078e0016 */
[----:B------:R-:W-:-:S03]  /*0f70*/  IADD3 R21, PT, PT, -R21, RZ, RZ ;  /* 0x000000ff15157210 */ /* 0x000fc60007ffe1ff */
[----:B------:R-:W-:-:S04]  /*0f80*/  IMAD.WIDE.U32 R24, R2, 0x4, R24 ;  /* 0x0000000402187825 */ /* 0x000fc800078e0018 */
[----:B------:R-:W-:-:S07]  /*0f90*/  IMAD R19, R3, R19, R2 ;  /* 0x0000001303137224 */ /* 0x000fce00078e0202 */
.L_x_33:
[----:B0-----:R-:W2:Y:S04]  /*0fa0*/  LDG.E R4, desc[UR12][R12.64] ;  /* 0x0000000c0c047981 */ /* 0x001ea8000c1e1900 */
[----:B------:R-:W2:Y:S04]  /*0fb0*/  LDG.E R7, desc[UR12][R22.64] ;  /* 0x0000000c16077981 */ /* 0x000ea8000c1e1900 */
[----:B------:R-:W3:Y:S04]  /*0fc0*/  LDG.E R5, desc[UR12][R24.64] ;  /* 0x0000000c18057981 */ /* 0x000ee8000c1e1900 */
[----:B------:R-:W3:Y:S01]  /*0fd0*/  LDG.E R0, desc[UR12][R10.64] ;  /* 0x0000000c0a007981 */ /* 0x000ee2000c1e1900 */
[----:B------:R-:W-:Y:S01]  /*0fe0*/  BSSY.RECONVERGENT B1, `(.L_x_30) ;  /* 0x0000012000017945 */ /* 0x000fe20003800200 */
[----:B-1----:R-:W-:-:S04]  /*0ff0*/  IMAD.WIDE R16, R19, 0x4, R14 ;  /* 0x0000000413107825 */ /* 0x002fc800078e020e */
        /* <DEDUP_REMOVED lines=12> */
.L_x_31:
[----:B------:R-:W-:Y:S01]  /*10c0*/  FMUL.FTZ R7, R6, R5 ;  /* 0x0000000506077220 */ /* 0x000fe20000410000 */
[----:B------:R-:W-:-:S03]  /*10d0*/  FMUL.FTZ R4, R5, 0.5 ;  /* 0x3f00000005047820 */ /* 0x000fc60000410000 */
[----:B------:R-:W-:-:S04]  /*10e0*/  FFMA R0, -R7, R7, R6 ;  /* 0x0000000707007223 */ /* 0x000fc80000000106 */
[----:B------:R-:W-:-:S07]  /*10f0*/  FFMA R7, R0, R4, R7 ;  /* 0x0000000400077223 */ /* 0x000fce0000000007 */
.L_x_32:
[----:B------:R-:W-:Y:S05]  /*1100*/  BSYNC.RECONVERGENT B1 ;  /* 0x0000000000017941 */ /* 0x000fea0003800200 */
.L_x_30:
        /* <DEDUP_REMOVED lines=8> */
[----:B--2---:R-:W-:Y:S05]  /*1190*/  @P0 BRA `(.L_x_33) ;  /* 0xfffffffc00800947 */ /* 0x004fea000383ffff */
.L_x_29:
[----:B------:R-:W-:Y:S05]  /*11a0*/  BSYNC.RECONVERGENT B0 ;  /* 0x0000000000007941 */ /* 0x000fea0003800200 */
.L_x_28:
[----:B------:R-:W1:Y:S02]  /*11b0*/  LDCU UR6, c[0x0][0x398] ;  /* 0x00007300ff0677ac */ /* 0x000e640008000800 */
[----:B-1----:R-:W-:-:S04]  /*11c0*/  IADD3 R0, PT, PT, R2, -UR6, RZ ;  /* 0x8000000602007c10 */ /* 0x002fc8000fffe0ff */
[----:B------:R-:W-:-:S13]  /*11d0*/  ISETP.GT.U32.AND P0, PT, R0, -0x4, PT ;  /* 0xfffffffc0000780c */ /* 0x000fda0003f04070 */
[----:B------:R-:W-:Y:S05]  /*11e0*/  @P0 EXIT ;  /* 0x000000000000094d */ /* 0x000fea0003800000 */
[----:B------:R-:W1:Y:S01]  /*11f0*/  LDCU.128 UR8, c[0x0][0x380] ;  /* 0x00007000ff0877ac */ /* 0x000e620008000c00 */
[----:B0-----:R-:W-:Y:S01]  /*1200*/  HFMA2 R4, -RZ, RZ, 0, 4.76837158203125e-07 ;  /* 0x00000008ff047431 */ /* 0x001fe200000001ff */
[----:B------:R-:W-:Y:S01]  /*1210*/  MOV R5, 0x0 ;  /* 0x0000000000057802 */ /* 0x000fe20000000f00 */
[----:B------:R-:W-:Y:S01]  /*1220*/  IMAD R19, R3, UR6, R20 ;  /* 0x0000000603137c24 */ /* 0x000fe2000f8e0214 */
[----:B------:R-:W0:Y:S02]  /*1230*/  LDCU.64 UR4, c[0x0][0x390] ;  /* 0x00007200ff0477ac */ /* 0x000e240008000a00 */
[C---:B------:R-:W-:Y:S01]  /*1240*/  IMAD.WIDE.U32 R4, R20.reuse, 0x4, R4 ;  /* 0x0000000414047825 */ /* 0x040fe200078e0004 */
[----:B------:R-:W-:Y:S02]  /*1250*/  IADD3 R20, PT, PT, R20, -UR6, RZ ;  /* 0x8000000614147c10 */ /* 0x000fe4000fffe0ff */
[C---:B-1----:R-:W-:Y:S02]  /*1260*/  IADD3 R16, P0, PT, R4.reuse, UR8, RZ ;  /* 0x0000000804107c10 */ /* 0x042fe4000ff1e0ff */
[----:B------:R-:W-:Y:S01]  /*1270*/  IADD3 R14, P1, PT, R4, UR10, RZ ;  /* 0x0000000a040e7c10 */ /* 0x000fe2000ff3e0ff */
[----:B0-----:R-:W-:Y:S01]  /*1280*/  UIADD3 UR4, UP0, UPT, UR4, 0x8, URZ ;  /* 0x0000000804047890 */ /* 0x001fe2000ff1e0ff */
[----:B------:R-:W-:-:S02]  /*1290*/  IADD3.X R17, PT, PT, R5, UR9, RZ, P0, !PT ;  /* 0x0000000905117c10 */ /* 0x000fc400087fe4ff */
[----:B------:R-:W-:Y:S01]  /*12a0*/  IADD3.X R15, PT, PT, R5, UR11, RZ, P1, !PT ;  /* 0x0000000b050f7c10 */ /* 0x000fe20008ffe4ff */
[----:B------:R-:W-:-:S12]  /*12b0*/  UIADD3.X UR5, UPT, UPT, URZ, UR5, URZ, UP0, !UPT ;  /* 0x00000005ff057290 */ /* 0x000fd800087fe4ff */
.L_x_46:
[----:B------:R-:W2:Y:S04]  /*12c0*/  LDG.E R2, desc[UR12][R12.64] ;  /* 0x0000000c0c027981 */ /* 0x000ea8000c1e1900 */
[----:B------:R-:W2:Y:S04]  /*12d0*/  LDG.E R5, desc[UR12][R14.64+-0x8] ;  /* 0xfffff80c0e057981 */ /* 0x000ea8000c1e1900 */
[----:B------:R-:W3:Y:S04]  /*12e0*/  LDG.E R0, desc[UR12][R10.64] ;  /* 0x0000000c0a007981 */ /* 0x000ee8000c1e1900 */
[----:B------:R-:W3:Y:S01]  /*12f0*/  LDG.E R3, desc[UR12][R16.64+-0x8] ;  /* 0xfffff80c10037981 */ /* 0x000ee2000c1e1900 */
[----:B------:R-:W-:Y:S01]  /*1300*/  BSSY.RECONVERGENT B0, `(.L_x_34) ;  /* 0x0000014000007945 */ /* 0x000fe20003800200 */
[----:B--2---:R-:W-:Y:S01]  /*1310*/  FADD R2, R2, -R5 ;  /* 0x8000000502027221 */ /* 0x004fe20000000000 */
[----:B---3--:R-:W-:-:S03]  /*1320*/  FADD R0, R0, -R3 ;  /* 0x8000000300007221 */ /* 0x008fc60000000000 */
[----:B------:R-:W-:Y:S01]  /*1330*/  FMUL R3, R2, R2 ;  /* 0x0000000202037220 */ /* 0x000fe20000400000 */
[----:B------:R-:W-:-:S03]  /*1340*/  MOV R2, UR4 ;  /* 0x0000000400027c02 */ /* 0x000fc60008000f00 */
[----:B------:R-:W-:Y:S01]  /*1350*/  FFMA R6, R0, R0, R3 ;  /* 0x0000000000067223 */ /* 0x000fe20000000003 */
[----:B------:R-:W-:-:S03]  /*1360*/  IMAD.U32 R3, RZ, RZ, UR5 ;  /* 0x00000005ff037e24 */ /* 0x000fc6000f8e00ff */
[----:B------:R0:W1:Y:S01]  /*1370*/  MUFU.RSQ R5, R6 ;  /* 0x0000000600057308 */ /* 0x0000620000001400 */
[----:B------:R-:W-:Y:S01]  /*1380*/  IADD3 R0, PT, PT, R6, -0xd000000, RZ ;  /* 0xf300000006007810 */ /* 0x000fe20007ffe0ff */
[----:B------:R-:W-:-:S03]  /*1390*/  IMAD.WIDE R2, R19, 0x4, R2 ;  /* 0x0000000413027825 */ /* 0x000fc600078e0202 */
[----:B------:R-:W-:-:S13]  /*13a0*/  ISETP.GT.U32.AND P0, PT, R0, 0x727fffff, PT ;  /* 0x727fffff0000780c */ /* 0x000fda0003f04070 */
[----:B01----:R-:W-:Y:S05]  /*13b0*/  @!P0 BRA `(.L_x_35) ;  /* 0x0000000000108947 */ /* 0x003fea0003800000 */
[----:B------:R-:W-:Y:S02]  /*13c0*/  MOV R0, R6 ;  /* 0x0000000600007202 */ /* 0x000fe40000000f00 */
[----:B------:R-:W-:-:S07]  /*13d0*/  MOV R4, 0x13f0 ;  /* 0x000013f000047802 */ /* 0x000fce0000000f00 */
[----:B------:R-:W-:Y:S05]  /*13e0*/  CALL.REL.NOINC `($__internal_0_$__cuda_sm20_sqrt_rn_f32_slowpath) ;  /* 0x0000000400547944 */ /* 0x000fea0003c00000 */
[----:B------:R-:W-:Y:S05]  /*13f0*/  BRA `(.L_x_36) ;  /* 0x0000000000107947 */ /* 0x000fea0003800000 */
.L_x_35:
[----:B------:R-:W-:Y:S01]  /*1400*/  FMUL.FTZ R7, R6, R5 ;  /* 0x0000000506077220 */ /* 0x000fe20000410000 */
[----:B------:R-:W-:-:S03]  /*1410*/  FMUL.FTZ R4, R5, 0.5 ;  /* 0x3f00000005047820 */ /* 0x000fc60000410000 */
[----:B------:R-:W-:-:S04]  /*1420*/  FFMA R0, -R7, R7, R6 ;  /* 0x0000000707007223 */ /* 0x000fc80000000106 */
[----:B------:R-:W-:-:S07]  /*1430*/  FFMA R7, R0, R4, R7 ;  /* 0x0000000400077223 */ /* 0x000fce0000000007 */
.L_x_36:
[----:B------:R-:W-:Y:S05]  /*1440*/  BSYNC.RECONVERGENT B0 ;  /* 0x0000000000007941 */ /* 0x000fea0003800200 */
.L_x_34:
        /* <DEDUP_REMOVED lines=18> */
.L_x_38:
[----:B------:R-:W-:Y:S01]  /*1570*/  FMUL.FTZ R7, R6, R5 ;  /* 0x0000000506077220 */ /* 0x000fe20000410000 */
[----:B------:R-:W-:-:S03]  /*1580*/  FMUL.FTZ R4, R5, 0.5 ;  /* 0x3f00000005047820 */ /* 0x000fc60000410000 */
[----:B------:R-:W-:-:S04]  /*1590*/  FFMA R0, -R7, R7, R6 ;  /* 0x0000000707007223 */ /* 0x000fc80000000106 */
[----:B------:R-:W-:-:S07]  /*15a0*/  FFMA R7, R0, R4, R7 ;  /* 0x0000000400077223 */ /* 0x000fce0000000007 */
.L_x_39:
[----:B------:R-:W-:Y:S05]  /*15b0*/  BSYNC.RECONVERGENT B0 ;  /* 0x0000000000007941 */ /* 0x000fea0003800200 */
.L_x_37:
        /* <DEDUP_REMOVED lines=18> */
.L_x_41:
[----:B------:R-:W-:Y:S01]  /*16e0*/  FMUL.FTZ R7, R6, R5 ;  /* 0x0000000506077220 */ /* 0x000fe20000410000 */
[----:B------:R-:W-:-:S03]  /*16f0*/  FMUL.FTZ R4, R5, 0.5 ;  /* 0x3f00000005047820 */ /* 0x000fc60000410000 */
[----:B------:R-:W-:-:S04]  /*1700*/  FFMA R0, -R7, R7, R6 ;  /* 0x0000000707007223 */ /* 0x000fc80000000106 */
[----:B------:R-:W-:-:S07]  /*1710*/  FFMA R7, R0, R4, R7 ;  /* 0x0000000400077223 */ /* 0x000fce0000000007 */
.L_x_42:
[----:B------:R-:W-:Y:S05]  /*1720*/  BSYNC.RECONVERGENT B0 ;  /* 0x0000000000007941 */ /* 0x000fea0003800200 */
.L_x_40:
        /* <DEDUP_REMOVED lines=18> */
.L_x_44:
[----:B------:R-:W-:Y:S01]  /*1850*/  FMUL.FTZ R7, R6, R5 ;  /* 0x0000000506077220 */ /* 0x000fe20000410000 */
[----:B------:R-:W-:-:S03]  /*1860*/  FMUL.FTZ R4, R5, 0.5 ;  /* 0x3f00000005047820 */ /* 0x000fc60000410000 */
[----:B------:R-:W-:-:S04]  /*1870*/  FFMA R0, -R7, R7, R6 ;  /* 0x0000000707007223 */ /* 0x000fc80000000106 */
[----:B------:R-:W-:-:S07]  /*1880*/  FFMA R7, R0, R4, R7 ;  /* 0x0000000400077223 */ /* 0x000fce0000000007 */
.L_x_45:
[----:B------:R-:W-:Y:S05]  /*1890*/  BSYNC.RECONVERGENT B0 ;  /* 0x0000000000007941 */ /* 0x000fea0003800200 */
.L_x_43:
        /* <DEDUP_REMOVED lines=8> */
[----:B0-----:R-:W-:Y:S05]  /*1920*/  @P0 BRA `(.L_x_46) ;  /* 0xfffffff800640947 */ /* 0x001fea000383ffff */
[----:B------:R-:W-:Y:S05]  /*1930*/  EXIT ;  /* 0x000000000000794d */ /* 0x000fea0003800000 */
        .weak           $__internal_0_$__cuda_sm20_sqrt_rn_f32_slowpath
        .type           $__internal_0_$__cuda_sm20_sqrt_rn_f32_slowpath,@function
        .size           $__internal_0_$__cuda_sm20_sqrt_rn_f32_slowpath,(.L_x_49 - $__internal_0_$__cuda_sm20_sqrt_rn_f32_slowpath)
$__internal_0_$__cuda_sm20_sqrt_rn_f32_slowpath:
[----:B------:R-:W-:-:S13]  /*1940*/  LOP3.LUT P0, RZ, R0, 0x7fffffff, RZ, 0xc0, !PT ;  /* 0x7fffffff00ff7812 */ /* 0x000fda000780c0ff */
[----:B------:R-:W-:Y:S01]  /*1950*/  @!P0 MOV R7, R0 ;  /* 0x0000000000078202 */ /* 0x000fe20000000f00 */
[----:B------:R-:W-:Y:S06]  /*1960*/  @!P0 BRA `(.L_x_47) ;  /* 0x0000000000408947 */ /* 0x000fec0003800000 */
[----:B------:R-:W-:-:S13]  /*1970*/  FSETP.GEU.FTZ.AND P0, PT, R0, RZ, PT ;  /* 0x000000ff0000720b */ /* 0x000fda0003f1e000 */
[----:B------:R-:W-:Y:S01]  /*1980*/  @!P0 MOV R7, 0x7fffffff ;  /* 0x7fffffff00078802 */ /* 0x000fe20000000f00 */
[----:B------:R-:W-:Y:S06]  /*1990*/  @!P0 BRA `(.L_x_47) ;  /* 0x0000000000348947 */ /* 0x000fec0003800000 */
[----:B------:R-:W-:-:S13]  /*19a0*/  FSETP.GTU.FTZ.AND P0, PT, |R0|, +INF , PT ;  /* 0x7f8000000000780b */ /* 0x000fda0003f1c200 */
[----:B------:R-:W-:Y:S01]  /*19b0*/  @P0 FADD.FTZ R7, R0, 1 ;  /* 0x3f80000000070421 */ /* 0x000fe20000010000 */
[----:B------:R-:W-:Y:S06]  /*19c0*/  @P0 BRA `(.L_x_47) ;  /* 0x0000000000280947 */ /* 0x000fec0003800000 */
[----:B------:R-:W-:-:S13]  /*19d0*/  FSETP.NEU.FTZ.AND P0, PT, |R0|, +INF , PT ;  /* 0x7f8000000000780b */ /* 0x000fda0003f1d200 */
[----:B------:R-:W-:-:S04]  /*19e0*/  @P0 FFMA R8, R0, 1.84467440737095516160e+19, RZ ;  /* 0x5f80000000080823 */ /* 0x000fc800000000ff */
[----:B------:R-:W0:Y:S02]  /*19f0*/  @P0 MUFU.RSQ R9, R8 ;  /* 0x0000000800090308 */ /* 0x000e240000001400 */
[----:B0-----:R-:W-:Y:S01]  /*1a00*/  @P0 FMUL.FTZ R5, R8, R9 ;  /* 0x0000000908050220 */ /* 0x001fe20000410000 */
[----:B------:R-:W-:-:S03]  /*1a10*/  @P0 FMUL.FTZ R6, R9, 0.5 ;  /* 0x3f00000009060820 */ /* 0x000fc60000410000 */
[----:B------:R-:W-:-:S04]  /*1a20*/  @P0 FADD.FTZ R7, -R5, -RZ ;  /* 0x800000ff05070221 */ /* 0x000fc80000010100 */
[----:B------:R-:W-:Y:S01]  /*1a30*/  @P0 FFMA R18, R5, R7, R8 ;  /* 0x0000000705120223 */ /* 0x000fe20000000008 */
[----:B------:R-:W-:-:S03]  /*1a40*/  @!P0 MOV R7, R0 ;  /* 0x0000000000078202 */ /* 0x000fc60000000f00 */
[----:B------:R-:W-:-:S04]  /*1a50*/  @P0 FFMA R6, R18, R6, R5 ;  /* 0x0000000612060223 */ /* 0x000fc80000000005 */
[----:B------:R-:W-:-:S07]  /*1a60*/  @P0 FMUL.FTZ R7, R6, 2.3283064365386962891e-10 ;  /* 0x2f80000006070820 */ /* 0x000fce0000410000 */
.L_x_47:
[----:B------:R-:W-:-:S04]  /*1a70*/  HFMA2 R5, -RZ, RZ, 0, 0 ;  /* 0x00000000ff057431 */ /* 0x000fc800000001ff */
[----:B------:R-:W-:Y:S05]  /*1a80*/  RET.REL.NODEC R4 `(_Z18calculateDistancesPfS_S_i) ;  /* 0xffffffe4045c7950 */ /* 0x000fea0003c3ffff */
.L_x_48:
[----:B------:R-:W-:-:S00]  /*1a90*/  BRA `(.L_x_48) ;  /* 0xfffffffc00fc7947 */ /* 0x000fc0000383ffff */
[----:B------:R-:W-:-:S00]  /*1aa0*/  NOP ;  /* 0x0000000000007918 */ /* 0x000fc00000000000 */
        /* <DEDUP_REMOVED lines=13> */
.L_x_49:


//--------------------- .nv.shared.reserved.0     --------------------------
	.section	.nv.shared.reserved.0,"aw",@nobits
	.weak		__nv_reservedSMEM_offset_0_alias
	.size		__nv_reservedSMEM_offset_0_alias, 0, 64
	.other		__nv_reservedSMEM_offset_0_alias,@"STO_CUDA_RESERVED_SHARED STV_DEFAULT"
__nv_reservedSMEM_offset_0_alias:
	.zero		0
	.zero		64


//--------------------- .nv.constant0._Z18calculateDistancesPfS_S_i --------------------------
	.section	.nv.constant0._Z18calculateDistancesPfS_S_i,"a",@progbits
	.sectionflags	@""
	.align	4
.nv.constant0._Z18calculateDistancesPfS_S_i:
	.zero		924


//--------------------- SYMBOLS --------------------------

	.type		.nv.reservedSmem.offset0,@object
	.size		.nv.reservedSmem.offset0,0x4
